	.headerflags	@"EF_CUDA_TEXMODE_UNIFIED EF_CUDA_64BIT_ADDRESS EF_CUDA_ACCELERATORS EF_CUDA_SM90 EF_CUDA_VIRTUAL_SM(EF_CUDA_SM90)"
	.elftype	@"ET_EXEC"


//--------------------- .nv.info                  --------------------------
	.section	.nv.info,"",@"SHT_CUDA_INFO"
	.align	4


	//----- nvinfo : EIATTR_REGCOUNT
	.align		4
        /*0000*/ 	.byte	0x04, 0x2f
        /*0002*/ 	.short	(.L_2 - .L_1)
	.align		4
.L_1:
        /*0004*/ 	.word	index@(triton_poi_fused_add_convolution_elu_37)
        /*0008*/ 	.word	0x00000016


	//----- nvinfo : EIATTR_MIN_STACK_SIZE
	.align		4
.L_2:
        /*000c*/ 	.byte	0x04, 0x12
        /*000e*/ 	.short	(.L_4 - .L_3)
	.align		4
.L_3:
        /*0010*/ 	.word	index@(triton_poi_fused_add_convolution_elu_37)
        /*0014*/ 	.word	0x00000000


	//----- nvinfo : EIATTR_FRAME_SIZE
	.align		4
.L_4:
        /*0018*/ 	.byte	0x04, 0x11
        /*001a*/ 	.short	(.L_6 - .L_5)
	.align		4
.L_5:
        /*001c*/ 	.word	index@(triton_poi_fused_add_convolution_elu_37)
        /*0020*/ 	.word	0x00000000


	//----- nvinfo : EIATTR_MIN_STACK_SIZE
	.align		4
.L_6:
        /*0024*/ 	.byte	0x04, 0x12
        /*0026*/ 	.short	(.L_8 - .L_7)
	.align		4
.L_7:
        /*0028*/ 	.word	index@(triton_poi_fused_add_convolution_elu_37)
        /*002c*/ 	.word	0x00000000
.L_8:


//--------------------- .nv.info.triton_poi_fused_add_convolution_elu_37 --------------------------
	.section	.nv.info.triton_poi_fused_add_convolution_elu_37,"",@"SHT_CUDA_INFO"
	.sectionflags	@""
	.align	4


	//----- nvinfo : EIATTR_CUDA_API_VERSION
	.align		4
        /*0000*/ 	.byte	0x04, 0x37
        /*0002*/ 	.short	(.L_10 - .L_9)
.L_9:
        /*0004*/ 	.word	0x0000007c


	//----- nvinfo : EIATTR_KPARAM_INFO
	.align		4
.L_10:
        /*0008*/ 	.byte	0x04, 0x17
        /*000a*/ 	.short	(.L_12 - .L_11)
.L_11:
        /*000c*/ 	.word	0x00000000
        /*0010*/ 	.short	0x0004
        /*0012*/ 	.short	0x0020
        /*0014*/ 	.byte	0x00, 0xf0, 0x11, 0x00


	//----- nvinfo : EIATTR_KPARAM_INFO
	.align		4
.L_12:
        /*0018*/ 	.byte	0x04, 0x17
        /*001a*/ 	.short	(.L_14 - .L_13)
.L_13:
        /*001c*/ 	.word	0x00000000
        /*0020*/ 	.short	0x0003
        /*0022*/ 	.short	0x0018
        /*0024*/ 	.byte	0x00, 0xf4, 0x21, 0x00


	//----- nvinfo : EIATTR_KPARAM_INFO
	.align		4
.L_14:
        /*0028*/ 	.byte	0x04, 0x17
        /*002a*/ 	.short	(.L_16 - .L_15)
.L_15:
        /*002c*/ 	.word	0x00000000
        /*0030*/ 	.short	0x0002
        /*0032*/ 	.short	0x0010
        /*0034*/ 	.byte	0x00, 0xf4, 0x21, 0x00


	//----- nvinfo : EIATTR_KPARAM_INFO
	.align		4
.L_16:
        /*0038*/ 	.byte	0x04, 0x17
        /*003a*/ 	.short	(.L_18 - .L_17)
.L_17:
        /*003c*/ 	.word	0x00000000
        /*0040*/ 	.short	0x0001
        /*0042*/ 	.short	0x0008
        /*0044*/ 	.byte	0x00, 0xf4, 0x21, 0x00


	//----- nvinfo : EIATTR_KPARAM_INFO
	.align		4
.L_18:
        /*0048*/ 	.byte	0x04, 0x17
        /*004a*/ 	.short	(.L_20 - .L_19)
.L_19:
        /*004c*/ 	.word	0x00000000
        /*0050*/ 	.short	0x0000
        /*0052*/ 	.short	0x0000
        /*0054*/ 	.byte	0x00, 0xf4, 0x21, 0x00


	//----- nvinfo : EIATTR_SPARSE_MMA_MASK
	.align		4
.L_20:
        /*0058*/ 	.byte	0x03, 0x50
        /*005a*/ 	.short	0x0000


	//----- nvinfo : EIATTR_MAXREG_COUNT
	.align		4
        /*005c*/ 	.byte	0x03, 0x1b
        /*005e*/ 	.short	0x00ff


	//----- nvinfo : EIATTR_EXIT_INSTR_OFFSETS
	.align		4
        /*0060*/ 	.byte	0x04, 0x1c
        /*0062*/ 	.short	(.L_22 - .L_21)


	//   ....[0]....
.L_21:
        /*0064*/ 	.word	0x000005c0


	//----- nvinfo : EIATTR_REQNTID
	.align		4
.L_22:
        /*0068*/ 	.byte	0x04, 0x10
        /*006a*/ 	.short	(.L_24 - .L_23)
.L_23:
        /*006c*/ 	.word	0x00000100
        /*0070*/ 	.word	0x00000001
        /*0074*/ 	.word	0x00000001


	//----- nvinfo : EIATTR_CBANK_PARAM_SIZE
	.align		4
.L_24:
        /*0078*/ 	.byte	0x03, 0x19
        /*007a*/ 	.short	0x0024


	//----- nvinfo : EIATTR_PARAM_CBANK
	.align		4
        /*007c*/ 	.byte	0x04, 0x0a
        /*007e*/ 	.short	(.L_26 - .L_25)
	.align		4
.L_25:
        /*0080*/ 	.word	index@(.nv.constant0.triton_poi_fused_add_convolution_elu_37)
        /*0084*/ 	.short	0x0210
        /*0086*/ 	.short	0x0024


	//----- nvinfo : EIATTR_SW_WAR
	.align		4
.L_26:
        /*0088*/ 	.byte	0x04, 0x36
        /*008a*/ 	.short	(.L_28 - .L_27)
.L_27:
        /*008c*/ 	.word	0x00000008
.L_28:


//--------------------- .nv.callgraph             --------------------------
	.section	.nv.callgraph,"",@"SHT_CUDA_CALLGRAPH"
	.align	4
	.sectionentsize	8
	.align		4
        /*0000*/ 	.word	0x00000000
	.align		4
        /*0004*/ 	.word	0xffffffff
	.align		4
        /*0008*/ 	.word	0x00000000
	.align		4
        /*000c*/ 	.word	0xfffffffe
	.align		4
        /*0010*/ 	.word	0x00000000
	.align		4
        /*0014*/ 	.word	0xfffffffd
	.align		4
        /*0018*/ 	.word	0x00000000
	.align		4
        /*001c*/ 	.word	0xfffffffc


//--------------------- .nv.constant4             --------------------------
	.section	.nv.constant4,"a",@progbits
	.align	8
	.align		8
.nv.constant4:
        /*0000*/ 	.dword	_$_str


//--------------------- .text.triton_poi_fused_add_convolution_elu_37 --------------------------
	.section	.text.triton_poi_fused_add_convolution_elu_37,"ax",@progbits
	.align	128
        .global         triton_poi_fused_add_convolution_elu_37
        .type           triton_poi_fused_add_convolution_elu_37,@function
        .size           triton_poi_fused_add_convolution_elu_37,(.L_x_1 - triton_poi_fused_add_convolution_elu_37)
        .other          triton_poi_fused_add_convolution_elu_37,@"STO_CUDA_ENTRY STV_DEFAULT"
triton_poi_fused_add_convolution_elu_37:
.text.triton_poi_fused_add_convolution_elu_37:
[----:B------:R-:W-:Y:S01]  /*0000*/  LDC R1, c[0x0][0x28] ;  /* 0x00000a00ff017b82 */ /* 0x000fe20000000800 */
[----:B------:R-:W1:Y:S07]  /*0010*/  S2R R0, SR_TID.X ;  /* 0x0000000000007919 */ /* 0x000e6e0000002100 */
[----:B------:R-:W2:Y:S01]  /*0020*/  LDC.64 R6, c[0x0][0x218] ;  /* 0x00008600ff067b82 */ /* 0x000ea20000000a00 */
[----:B------:R-:W-:Y:S01]  /*0030*/  ULDC.64 UR4, c[0x0][0x208] ;  /* 0x0000820000047ab9 */ /* 0x000fe20000000a00 */
[----:B------:R-:W3:Y:S01]  /*0040*/  S2R R3, SR_CTAID.X ;  /* 0x0000000000037919 */ /* 0x000ee20000002500 */
[----:B-1----:R-:W-:-:S02]  /*0050*/  SHF.L.U32 R0, R0, 0x1, RZ ;  /* 0x0000000100007819 */ /* 0x002fc400000006ff */
[----:B---3--:R-:W-:Y:S02]  /*0060*/  SHF.R.S32.HI R5, RZ, 0x16, R3 ;  /* 0x00000016ff057819 */ /* 0x008fe40000011403 */
[----:B------:R-:W-:Y:S02]  /*0070*/  LOP3.LUT R0, R0, 0x1fe, RZ, 0xc0, !PT ;  /* 0x000001fe00007812 */ /* 0x000fe400078ec0ff */
[----:B------:R-:W-:Y:S02]  /*0080*/  SGXT R5, R5, 0x1 ;  /* 0x000000010505781a */ /* 0x000fe40000000200 */
[----:B------:R-:W-:Y:S02]  /*0090*/  LEA R0, R3, R0, 0x9 ;  /* 0x0000000003007211 */ /* 0x000fe400078e48ff */
[----:B------:R-:W1:Y:S02]  /*00a0*/  LDC.64 R2, c[0x0][0x210] ;  /* 0x00008400ff027b82 */ /* 0x000e640000000a00 */
[----:B------:R-:W-:-:S02]  /*00b0*/  LEA.HI R8, R5, R0, RZ, 0xc ;  /* 0x0000000005087211 */ /* 0x000fc400078f60ff */
[----:B------:R-:W-:Y:S02]  /*00c0*/  SHF.R.S32.HI R11, RZ, 0x1f, R0 ;  /* 0x0000001fff0b7819 */ /* 0x000fe40000011400 */
[----:B------:R-:W-:Y:S02]  /*00d0*/  SHF.R.S32.HI R8, RZ, 0xc, R8 ;  /* 0x0000000cff087819 */ /* 0x000fe40000011408 */
[----:B------:R-:W3:Y:S01]  /*00e0*/  LDC.64 R4, c[0x0][0x220] ;  /* 0x00008800ff047b82 */ /* 0x000ee20000000a00 */
[----:B------:R-:W-:Y:S02]  /*00f0*/  LEA.HI R11, R11, R0, RZ, 0x12 ;  /* 0x000000000b0b7211 */ /* 0x000fe400078f90ff */
[----:B------:R-:W-:Y:S02]  /*0100*/  LEA.HI R9, R8, R8, RZ, 0x6 ;  /* 0x0000000808097211 */ /* 0x000fe400078f30ff */
[----:B------:R-:W-:Y:S02]  /*0110*/  SHF.L.U32 R10, R11, 0x1, RZ ;  /* 0x000000010b0a7819 */ /* 0x000fe400000006ff */
[----:B------:R-:W-:-:S02]  /*0120*/  LOP3.LUT R9, R9, 0xffffffc0, RZ, 0xc0, !PT ;  /* 0xffffffc009097812 */ /* 0x000fc400078ec0ff */
[----:B------:R-:W-:Y:S02]  /*0130*/  LOP3.LUT R11, R11, 0xfffc0000, RZ, 0xc0, !PT ;  /* 0xfffc00000b0b7812 */ /* 0x000fe400078ec0ff */
[----:B------:R-:W-:Y:S02]  /*0140*/  IADD3 R9, R8, -R9, RZ ;  /* 0x8000000908097210 */ /* 0x000fe40007ffe0ff */
[----:B------:R-:W-:Y:S01]  /*0150*/  LOP3.LUT R10, R10, 0xfff80000, RZ, 0xc0, !PT ;  /* 0xfff800000a0a7812 */ /* 0x000fe200078ec0ff */
[----:B-1----:R-:W-:-:S03]  /*0160*/  IMAD.WIDE R2, R0, 0x4, R2 ;  /* 0x0000000400027825 */ /* 0x002fc600078e0202 */
[----:B------:R-:W-:Y:S01]  /*0170*/  IADD3 R13, R10, R0, -R11 ;  /* 0x000000000a0d7210 */ /* 0x000fe20007ffe80b */
[----:B--2---:R-:W-:Y:S02]  /*0180*/  IMAD.WIDE R10, R9, 0x4, R6 ;  /* 0x00000004090a7825 */ /* 0x004fe400078e0206 */
[----:B------:R-:W2:Y:S02]  /*0190*/  LDG.E.64 R8, desc[UR4][R2.64] ;  /* 0x0000000402087981 */ /* 0x000ea4000c1e1b00 */
[----:B---3--:R-:W-:Y:S02]  /*01a0*/  IMAD.WIDE R6, R13, 0x4, R4 ;  /* 0x000000040d067825 */ /* 0x008fe400078e0204 */
[----:B------:R-:W2:Y:S04]  /*01b0*/  LDG.E.EL R10, desc[UR4][R10.64] ;  /* 0x000000040a0a7981 */ /* 0x000ea8000c2e1900 */
[----:B------:R-:W3:Y:S01]  /*01c0*/  LDG.E.64 R6, desc[UR4][R6.64] ;  /* 0x0000000406067981 */ /* 0x000ee2000c1e1b00 */
[----:B------:R-:W-:Y:S01]  /*01d0*/  HFMA2.MMA R15, -RZ, RZ, 0.83837890625, -4044 ;  /* 0x3ab5ebe6ff0f7435 */ /* 0x000fe200000001ff */
[--C-:B--2---:R-:W-:Y:S01]  /*01e0*/  FADD R4, R8, R10.reuse ;  /* 0x0000000a08047221 */ /* 0x104fe20000000000 */
[----:B------:R-:W-:-:S03]  /*01f0*/  FADD R5, R9, R10 ;  /* 0x0000000a09057221 */ /* 0x000fc60000000000 */
[----:B---3--:R-:W-:Y:S01]  /*0200*/  FADD R8, R6, R4 ;  /* 0x0000000406087221 */ /* 0x008fe20000000000 */
[----:B------:R-:W-:Y:S01]  /*0210*/  FADD R9, R7, R5 ;  /* 0x0000000507097221 */ /* 0x000fe20000000000 */
[----:B------:R-:W-:Y:S02]  /*0220*/  STG.E.64 desc[UR4][R2.64], R4 ;  /* 0x0000000402007986 */ /* 0x000fe4000c101b04 */
[C---:B------:R-:W-:Y:S01]  /*0230*/  FMUL R12, R8.reuse, 1.4426950216293334961 ;  /* 0x3fb8aa3b080c7820 */ /* 0x040fe20000400000 */
[C---:B------:R-:W-:Y:S01]  /*0240*/  FMUL R14, R9.reuse, 1.4426950216293334961 ;  /* 0x3fb8aa3b090e7820 */ /* 0x040fe20000400000 */
[----:B------:R-:W-:Y:S01]  /*0250*/  FADD.FTZ R13, |R8|, -RZ ;  /* 0x800000ff080d7221 */ /* 0x000fe20000010200 */
[----:B------:R-:W-:-:S03]  /*0260*/  FADD.FTZ R10, |R9|, -RZ ;  /* 0x800000ff090a7221 */ /* 0x000fc60000010200 */
[----:B------:R-:W1:Y:S01]  /*0270*/  FRND R12, R12 ;  /* 0x0000000c000c7307 */ /* 0x000e620000201000 */
[----:B------:R-:W-:Y:S02]  /*0280*/  FSETP.GEU.AND P0, PT, R13, 0.40999999642372131348, PT ;  /* 0x3ed1eb850d00780b */ /* 0x000fe40003f0e000 */
[----:B------:R-:W-:-:S05]  /*0290*/  FSETP.GEU.AND P1, PT, R10, 0.40999999642372131348, PT ;  /* 0x3ed1eb850a00780b */ /* 0x000fca0003f2e000 */
[----:B------:R-:W2:Y:S01]  /*02a0*/  FRND R14, R14 ;  /* 0x0000000e000e7307 */ /* 0x000ea20000201000 */
[----:B-1----:R-:W-:Y:S02]  /*02b0*/  FSEL R11, R12, RZ, P0 ;  /* 0x000000ff0c0b7208 */ /* 0x002fe40000000000 */
[----:B------:R-:W-:Y:S02]  /*02c0*/  FSETP.NEU.AND P0, PT, R8, RZ, PT ;  /* 0x000000ff0800720b */ /* 0x000fe40003f0d000 */
[C---:B------:R-:W-:Y:S01]  /*02d0*/  FSETP.NEU.AND P3, PT, R11.reuse, 128, PT ;  /* 0x430000000b00780b */ /* 0x040fe20003f6d000 */
[----:B------:R-:W-:Y:S01]  /*02e0*/  FFMA.FTZ R16, -R11, 0.693145751953125, R8 ;  /* 0x3f3172000b107823 */ /* 0x000fe20000010108 */
[----:B--2---:R-:W-:-:S03]  /*02f0*/  FSEL R10, R14, RZ, P1 ;  /* 0x000000ff0e0a7208 */ /* 0x004fc60000800000 */
[C---:B------:R-:W-:Y:S01]  /*0300*/  FFMA.FTZ R16, -R11.reuse, 1.428606765330187045e-06, R16 ;  /* 0x35bfbe8e0b107823 */ /* 0x040fe20000010110 */
[----:B------:R-:W-:Y:S02]  /*0310*/  FSEL R12, R11, 127, P3 ;  /* 0x42fe00000b0c7808 */ /* 0x000fe40001800000 */
[C---:B------:R-:W-:Y:S01]  /*0320*/  FSETP.NEU.AND P2, PT, R10.reuse, 128, PT ;  /* 0x430000000a00780b */ /* 0x040fe20003f4d000 */
[----:B------:R-:W-:Y:S01]  /*0330*/  FFMA.FTZ R13, -R10, 0.693145751953125, R9 ;  /* 0x3f3172000a0d7823 */ /* 0x000fe20000010109 */
[----:B------:R-:W-:Y:S01]  /*0340*/  FFMA.FTZ R11, R16, R15, 0.0083824126049876213074 ;  /* 0x3c095663100b7423 */ /* 0x000fe2000001000f */
[----:B------:R-:W-:Y:S01]  /*0350*/  MUFU.EX2 R14, R12 ;  /* 0x0000000c000e7308 */ /* 0x000fe20000000800 */
[----:B------:R-:W-:Y:S01]  /*0360*/  FSETP.NEU.AND P1, PT, R9, RZ, PT ;  /* 0x000000ff0900720b */ /* 0x000fe20003f2d000 */
[C---:B------:R-:W-:Y:S01]  /*0370*/  FFMA.FTZ R18, -R10.reuse, 1.428606765330187045e-06, R13 ;  /* 0x35bfbe8e0a127823 */ /* 0x040fe2000001010d */
[----:B------:R-:W-:Y:S01]  /*0380*/  FSEL R13, R10, 127, P2 ;  /* 0x42fe00000a0d7808 */ /* 0x000fe20001000000 */
[----:B------:R-:W-:-:S02]  /*0390*/  FFMA.FTZ R11, R16, R11, 0.041667830199003219604 ;  /* 0x3d2aabe3100b7423 */ /* 0x000fc4000001000b */
[----:B------:R-:W-:Y:S01]  /*03a0*/  FFMA.FTZ R15, R18, R15, 0.0083824126049876213074 ;  /* 0x3c095663120f7423 */ /* 0x000fe2000001000f */
[----:B------:R-:W-:Y:S01]  /*03b0*/  FSETP.GT.AND P4, PT, R13, 128, PT ;  /* 0x430000000d00780b */ /* 0x000fe20003f84000 */
[----:B------:R-:W-:Y:S02]  /*03c0*/  FFMA.FTZ R11, R16, R11, 0.16666397452354431152 ;  /* 0x3e2aa9f6100b7423 */ /* 0x000fe4000001000b */
[----:B------:R-:W-:Y:S02]  /*03d0*/  FFMA.FTZ R17, R18, R15, 0.041667830199003219604 ;  /* 0x3d2aabe312117423 */ /* 0x000fe4000001000f */
[----:B------:R-:W1:Y:S01]  /*03e0*/  MUFU.EX2 R15, R13 ;  /* 0x0000000d000f7308 */ /* 0x000e620000000800 */
[----:B------:R-:W-:Y:S01]  /*03f0*/  FFMA.FTZ R11, R16, R11, 0.49999994039535522461 ;  /* 0x3efffffe100b7423 */ /* 0x000fe2000001000b */
[----:B------:R-:W-:-:S03]  /*0400*/  FFMA.FTZ R17, R18, R17, 0.16666397452354431152 ;  /* 0x3e2aa9f612117423 */ /* 0x000fc60000010011 */
[----:B------:R-:W-:Y:S01]  /*0410*/  FMUL R11, R16, R11 ;  /* 0x0000000b100b7220 */ /* 0x000fe20000400000 */
[----:B------:R-:W-:-:S04]  /*0420*/  FFMA.FTZ R17, R18, R17, 0.49999994039535522461 ;  /* 0x3efffffe12117423 */ /* 0x000fc80000010011 */
[----:B------:R-:W-:Y:S01]  /*0430*/  FMUL R19, R18, R17 ;  /* 0x0000001112137220 */ /* 0x000fe20000400000 */
[----:B------:R-:W-:Y:S02]  /*0440*/  FFMA.FTZ R17, R16, R11, R16 ;  /* 0x0000000b10117223 */ /* 0x000fe40000010010 */
[----:B------:R-:W2:Y:S01]  /*0450*/  LDC.64 R10, c[0x0][0x228] ;  /* 0x00008a00ff0a7b82 */ /* 0x000ea20000000a00 */
[----:B------:R-:W-:Y:S01]  /*0460*/  FFMA.FTZ R18, R18, R19, R18 ;  /* 0x0000001312127223 */ /* 0x000fe20000010012 */
[----:B-1----:R-:W-:Y:S01]  /*0470*/  FADD R16, R15, -1 ;  /* 0xbf8000000f107421 */ /* 0x002fe20000000000 */
[----:B------:R-:W-:-:S03]  /*0480*/  FADD R19, R14, -1 ;  /* 0xbf8000000e137421 */ /* 0x000fc60000000000 */
[----:B------:R-:W-:Y:S01]  /*0490*/  FFMA.FTZ R15, R15, R18, R16 ;  /* 0x000000120f0f7223 */ /* 0x000fe20000010010 */
[----:B------:R-:W-:-:S03]  /*04a0*/  FFMA.FTZ R14, R14, R17, R19 ;  /* 0x000000110e0e7223 */ /* 0x000fc60000010013 */
[----:B------:R-:W-:Y:S01]  /*04b0*/  @!P2 FADD R15, R15, R15 ;  /* 0x0000000f0f0fa221 */ /* 0x000fe20000000000 */
[----:B------:R-:W-:Y:S01]  /*04c0*/  @!P3 FADD R14, R14, R14 ;  /* 0x0000000e0e0eb221 */ /* 0x000fe20000000000 */
[----:B------:R-:W-:Y:S02]  /*04d0*/  FSETP.GT.AND P3, PT, R12, 128, PT ;  /* 0x430000000c00780b */ /* 0x000fe40003f64000 */
[----:B------:R-:W-:Y:S01]  /*04e0*/  FSETP.GEU.AND P2, PT, R13, -25, PT ;  /* 0xc1c800000d00780b */ /* 0x000fe20003f4e000 */
[----:B------:R-:W-:Y:S01]  /*04f0*/  FADD R13, R8, R8 ;  /* 0x00000008080d7221 */ /* 0x000fe20000000000 */
[----:B------:R-:W-:Y:S02]  /*0500*/  FSEL R15, R15, +INF , !P4 ;  /* 0x7f8000000f0f7808 */ /* 0x000fe40006000000 */
[----:B------:R-:W-:Y:S02]  /*0510*/  FSETP.GEU.AND P4, PT, R12, -25, PT ;  /* 0xc1c800000c00780b */ /* 0x000fe40003f8e000 */
[----:B------:R-:W-:-:S02]  /*0520*/  FSEL R14, R14, +INF , !P3 ;  /* 0x7f8000000e0e7808 */ /* 0x000fc40005800000 */
[----:B------:R-:W-:Y:S01]  /*0530*/  FSEL R12, R15, -1, P2 ;  /* 0xbf8000000f0c7808 */ /* 0x000fe20001000000 */
[----:B------:R-:W-:Y:S01]  /*0540*/  @!P1 FADD R12, R9, R9 ;  /* 0x00000009090c9221 */ /* 0x000fe20000000000 */
[----:B------:R-:W-:Y:S01]  /*0550*/  @P0 FSEL R13, R14, -1, P4 ;  /* 0xbf8000000e0d0808 */ /* 0x000fe20002000000 */
[----:B--2---:R-:W-:Y:S01]  /*0560*/  IMAD.WIDE R10, R0, 0x4, R10 ;  /* 0x00000004000a7825 */ /* 0x004fe200078e020a */
[----:B------:R-:W-:Y:S02]  /*0570*/  FSETP.GT.AND P2, PT, R4, -R6, PT ;  /* 0x800000060400720b */ /* 0x000fe40003f44000 */
[----:B------:R-:W-:Y:S02]  /*0580*/  FSETP.GT.AND P0, PT, R5, -R7, PT ;  /* 0x800000070500720b */ /* 0x000fe40003f04000 */
[----:B------:R-:W-:Y:S02]  /*0590*/  FSEL R8, R8, R13, P2 ;  /* 0x0000000d08087208 */ /* 0x000fe40001000000 */
[----:B------:R-:W-:-:S05]  /*05a0*/  FSEL R9, R9, R12, P0 ;  /* 0x0000000c09097208 */ /* 0x000fca0000000000 */
[----:B------:R-:W-:Y:S01]  /*05b0*/  STG.E.64 desc[UR4][R10.64], R8 ;  /* 0x000000080a007986 */ /* 0x000fe2000c101b04 */
[----:B------:R-:W-:Y:S05]  /*05c0*/  EXIT ;  /* 0x000000000000794d */ /* 0x000fea0003800000 */
.L_x_0:
[----:B------:R-:W-:-:S00]  /*05d0*/  BRA `(.L_x_0) ;  /* 0xfffffffc00fc7947 */ /* 0x000fc0000383ffff */
[----:B------:R-:W-:-:S00]  /*05e0*/  NOP ;  /* 0x0000000000007918 */ /* 0x000fc00000000000 */
        /* <DEDUP_REMOVED lines=9> */
.L_x_1:


//--------------------- .nv.global.init           --------------------------
	.section	.nv.global.init,"aw",@progbits
.nv.global.init:
	.type		_$_str,@object
	.size		_$_str,(.L_0 - _$_str)
_$_str:
        /*0000*/ 	.byte	0x5f, 0x5f, 0x43, 0x55, 0x44, 0x41, 0x5f, 0x46, 0x54, 0x5a, 0x00
.L_0:


//--------------------- .nv.constant0.triton_poi_fused_add_convolution_elu_37 --------------------------
	.section	.nv.constant0.triton_poi_fused_add_convolution_elu_37,"a",@progbits
	.sectionflags	@""
	.align	4
.nv.constant0.triton_poi_fused_add_convolution_elu_37:
	.zero		564
